//
// Generated by NVIDIA NVVM Compiler
//
// Compiler Build ID: CL-36424714
// Cuda compilation tools, release 13.0, V13.0.88
// Based on NVVM 20.0.0
//

.version 9.0
.target sm_100
.address_size 64

	// .globl	_Z6kernelPii

.visible .entry _Z6kernelPii(
	.param .u64 .ptr .align 1 _Z6kernelPii_param_0,
	.param .u32 _Z6kernelPii_param_1
)
{
	.reg .b32 	%r<7>;
	.reg .b64 	%rd<5>;

	ld.param.u64 	%rd1, [_Z6kernelPii_param_0];
	ld.param.u32 	%r1, [_Z6kernelPii_param_1];
	cvta.to.global.u64 	%rd2, %rd1;
	mov.u32 	%r2, %tid.x;
	mov.u32 	%r3, %ctaid.x;
	mad.lo.s32 	%r4, %r1, %r2, %r3;
	shl.b32 	%r5, %r3, 3;
	add.s32 	%r6, %r5, %r2;
	mul.wide.u32 	%rd3, %r6, 4;
	add.s64 	%rd4, %rd2, %rd3;
	st.global.u32 	[%rd4], %r4;
	ret;

}


// ===== COMPILED SASS (sm_100) =====

	.target	sm_100

	.elftype	@"ET_EXEC"


//--------------------- .note.nv.tkinfo           --------------------------
	.section	.note.nv.tkinfo,"",@"SHT_NOTE"
	.sectionflags	@"SHF_NOTE_NV_TKINFO"
	.tkinfo
        /*0018*/ 	.word	0x00000002
        /*0030*/ 	.string	""
        /*0030*/ 	.string	"ptxas"
        /*0030*/ 	.string	"Cuda compilation tools, release 13.0, V13.0.88"
        /*0030*/ 	.string	"Build cuda_13.0.r13.0/compiler.36424714_0"
        /*0030*/ 	.string	"-arch sm_100 -m 64 "



//--------------------- .note.nv.cuinfo           --------------------------
	.section	.note.nv.cuinfo,"",@"SHT_NOTE"
	.sectionflags	@"SHF_NOTE_NV_CUINFO"
        /*0018*/ 	.short	0x0002
        /*001a*/ 	.short	0x0064
        /*001c*/ 	.short	0x0082
	.zero		2


//--------------------- .nv.info                  --------------------------
	.section	.nv.info,"",@"SHT_CUDA_INFO"
	.align	4


	//----- nvinfo : EIATTR_REGCOUNT
	.align		4
        /*0000*/ 	.byte	0x04, 0x2f
        /*0002*/ 	.short	(.L_1 - .L_0)
	.align		4
.L_0:
        /*0004*/ 	.word	index@(_Z6kernelPii)
        /*0008*/ 	.word	0x0000000a


	//----- nvinfo : EIATTR_FRAME_SIZE
	.align		4
.L_1:
        /*000c*/ 	.byte	0x04, 0x11
        /*000e*/ 	.short	(.L_3 - .L_2)
	.align		4
.L_2:
        /*0010*/ 	.word	index@(_Z6kernelPii)
        /*0014*/ 	.word	0x00000000


	//----- nvinfo : EIATTR_MIN_STACK_SIZE
	.align		4
.L_3:
        /*0018*/ 	.byte	0x04, 0x12
        /*001a*/ 	.short	(.L_5 - .L_4)
	.align		4
.L_4:
        /*001c*/ 	.word	index@(_Z6kernelPii)
        /*0020*/ 	.word	0x00000000
.L_5:


//--------------------- .nv.compat                --------------------------
	.section	.nv.compat,"",@"SHT_CUDA_COMPAT_INFO"
	.align	4
        /*0000*/ 	.byte	0x02, 0x09, 0x00, 0x00, 0x02, 0x02, 0x01, 0x00, 0x02, 0x05, 0x05, 0x00, 0x03, 0x07, 0x01, 0x01
        /*0010*/ 	.byte	0x02, 0x03, 0x00, 0x00, 0x02, 0x06, 0x01, 0x00, 0x04, 0x0b, 0x08, 0x00, 0x09, 0x00, 0x00, 0x00
        /*0020*/ 	.byte	0x00, 0x00, 0x00, 0x00


//--------------------- .nv.info._Z6kernelPii     --------------------------
	.section	.nv.info._Z6kernelPii,"",@"SHT_CUDA_INFO"
	.sectionflags	@""
	.align	4


	//----- nvinfo : EIATTR_CUDA_API_VERSION
	.align		4
        /*0000*/ 	.byte	0x04, 0x37
        /*0002*/ 	.short	(.L_7 - .L_6)
.L_6:
        /*0004*/ 	.word	0x00000082


	//----- nvinfo : EIATTR_KPARAM_INFO
	.align		4
.L_7:
        /*0008*/ 	.byte	0x04, 0x17
        /*000a*/ 	.short	(.L_9 - .L_8)
.L_8:
        /*000c*/ 	.word	0x00000000
        /*0010*/ 	.short	0x0001
        /*0012*/ 	.short	0x0008
        /*0014*/ 	.byte	0x00, 0xf0, 0x11, 0x00


	//----- nvinfo : EIATTR_KPARAM_INFO
	.align		4
.L_9:
        /*0018*/ 	.byte	0x04, 0x17
        /*001a*/ 	.short	(.L_11 - .L_10)
.L_10:
        /*001c*/ 	.word	0x00000000
        /*0020*/ 	.short	0x0000
        /*0022*/ 	.short	0x0000
        /*0024*/ 	.byte	0x00, 0xf5, 0x21, 0x00


	//----- nvinfo : EIATTR_SPARSE_MMA_MASK
	.align		4
.L_11:
        /*0028*/ 	.byte	0x03, 0x50
        /*002a*/ 	.short	0x0000


	//----- nvinfo : EIATTR_MAXREG_COUNT
	.align		4
        /*002c*/ 	.byte	0x03, 0x1b
        /*002e*/ 	.short	0x00ff


	//----- nvinfo : EIATTR_MERCURY_ISA_VERSION
	.align		4
        /*0030*/ 	.byte	0x03, 0x5f
        /*0032*/ 	.short	0x0101


	//----- nvinfo : EIATTR_VRC_CTA_INIT_COUNT
	.align		4
        /*0034*/ 	.byte	0x02, 0x4a
	.zero		1
	.zero		1


	//----- nvinfo : EIATTR_EXIT_INSTR_OFFSETS
	.align		4
        /*0038*/ 	.byte	0x04, 0x1c
        /*003a*/ 	.short	(.L_13 - .L_12)


	//   ....[0]....
.L_12:
        /*003c*/ 	.word	0x000000a0


	//----- nvinfo : EIATTR_CBANK_PARAM_SIZE
	.align		4
.L_13:
        /*0040*/ 	.byte	0x03, 0x19
        /*0042*/ 	.short	0x000c


	//----- nvinfo : EIATTR_PARAM_CBANK
	.align		4
        /*0044*/ 	.byte	0x04, 0x0a
        /*0046*/ 	.short	(.L_15 - .L_14)
	.align		4
.L_14:
        /*0048*/ 	.word	index@(.nv.constant0._Z6kernelPii)
        /*004c*/ 	.short	0x0380
        /*004e*/ 	.short	0x000c


	//----- nvinfo : EIATTR_SW_WAR
	.align		4
.L_15:
        /*0050*/ 	.byte	0x04, 0x36
        /*0052*/ 	.short	(.L_17 - .L_16)
.L_16:
        /*0054*/ 	.word	0x00000008
.L_17:


//--------------------- .nv.callgraph             --------------------------
	.section	.nv.callgraph,"",@"SHT_CUDA_CALLGRAPH"
	.align	4
	.sectionentsize	8
	.align		4
        /*0000*/ 	.word	0x00000000
	.align		4
        /*0004*/ 	.word	0xffffffff
	.align		4
        /*0008*/ 	.word	0x00000000
	.align		4
        /*000c*/ 	.word	0xfffffffe
	.align		4
        /*0010*/ 	.word	0x00000000
	.align		4
        /*0014*/ 	.word	0xfffffffd
	.align		4
        /*0018*/ 	.word	0x00000000
	.align		4
        /*001c*/ 	.word	0xfffffffc


//--------------------- .text._Z6kernelPii        --------------------------
	.section	.text._Z6kernelPii,"ax",@progbits
	.align	128
        .global         _Z6kernelPii
        .type           _Z6kernelPii,@function
        .size           _Z6kernelPii,(.L_x_1 - _Z6kernelPii)
        .other          _Z6kernelPii,@"STO_CUDA_ENTRY STV_DEFAULT"
_Z6kernelPii:
.text._Z6kernelPii:
[----:B------:R-:W-:Y:S01]  /*0000*/  LDC R1, c[0x0][0x37c] ;  /* 0x0000df00ff017b82 */ /* 0x000fe20000000800 */
[----:B------:R-:W0:Y:S07]  /*0010*/  S2R R5, SR_TID.X ;  /* 0x0000000000057919 */ /* 0x000e2e0000002100 */
[----:B------:R-:W1:Y:S01]  /*0020*/  LDC.64 R2, c[0x0][0x380] ;  /* 0x0000e000ff027b82 */ /* 0x000e620000000a00 */
[----:B------:R-:W2:Y:S01]  /*0030*/  LDCU UR6, c[0x0][0x388] ;  /* 0x00007100ff0677ac */ /* 0x000ea20008000800 */
[----:B------:R-:W0:Y:S01]  /*0040*/  S2R R0, SR_CTAID.X ;  /* 0x0000000000007919 */ /* 0x000e220000002500 */
[----:B------:R-:W3:Y:S01]  /*0050*/  LDCU.64 UR4, c[0x0][0x358] ;  /* 0x00006b00ff0477ac */ /* 0x000ee20008000a00 */
[----:B0-----:R-:W-:Y:S01]  /*0060*/  LEA R7, R0, R5, 0x3 ;  /* 0x0000000500077211 */ /* 0x001fe200078e18ff */
[----:B--2---:R-:W-:-:S04]  /*0070*/  IMAD R5, R5, UR6, R0 ;  /* 0x0000000605057c24 */ /* 0x004fc8000f8e0200 */
[----:B-1----:R-:W-:-:S05]  /*0080*/  IMAD.WIDE.U32 R2, R7, 0x4, R2 ;  /* 0x0000000407027825 */ /* 0x002fca00078e0002 */
[----:B---3--:R-:W-:Y:S01]  /*0090*/  STG.E desc[UR4][R2.64], R5 ;  /* 0x0000000502007986 */ /* 0x008fe2000c101904 */
[----:B------:R-:W-:Y:S05]  /*00a0*/  EXIT ;  /* 0x000000000000794d */ /* 0x000fea0003800000 */
.L_x_0:
[----:B------:R-:W-:-:S00]  /*00b0*/  BRA `(.L_x_0) ;  /* 0xfffffffc00fc7947 */ /* 0x000fc0000383ffff */
[----:B------:R-:W-:-:S00]  /*00c0*/  NOP ;  /* 0x0000000000007918 */ /* 0x000fc00000000000 */
        /* <DEDUP_REMOVED lines=11> */
.L_x_1:


//--------------------- .nv.shared.reserved.0     --------------------------
	.section	.nv.shared.reserved.0,"aw",@nobits
	.weak		__nv_reservedSMEM_offset_0_alias
	.size		__nv_reservedSMEM_offset_0_alias, 0, 64
	.other		__nv_reservedSMEM_offset_0_alias,@"STO_CUDA_RESERVED_SHARED STV_DEFAULT"
__nv_reservedSMEM_offset_0_alias:
	.zero		0
	.zero		64


//--------------------- .nv.constant0._Z6kernelPii --------------------------
	.section	.nv.constant0._Z6kernelPii,"a",@progbits
	.sectionflags	@""
	.align	4
.nv.constant0._Z6kernelPii:
	.zero		908


//--------------------- SYMBOLS --------------------------

	.type		.nv.reservedSmem.offset0,@object
	.size		.nv.reservedSmem.offset0,0x4
